	.headerflags	@"EF_CUDA_TEXMODE_UNIFIED EF_CUDA_64BIT_ADDRESS EF_CUDA_ACCELERATORS EF_CUDA_SM90 EF_CUDA_VIRTUAL_SM(EF_CUDA_SM90)"
	.elftype	@"ET_EXEC"


//--------------------- .nv.info                  --------------------------
	.section	.nv.info,"",@"SHT_CUDA_INFO"
	.align	4


	//----- nvinfo : EIATTR_REGCOUNT
	.align		4
        /*0000*/ 	.byte	0x04, 0x2f
        /*0002*/ 	.short	(.L_1 - .L_0)
	.align		4
.L_0:
        /*0004*/ 	.word	index@(triton_poi_fused_mul_sum_3)
        /*0008*/ 	.word	0x00000026


	//----- nvinfo : EIATTR_MIN_STACK_SIZE
	.align		4
.L_1:
        /*000c*/ 	.byte	0x04, 0x12
        /*000e*/ 	.short	(.L_3 - .L_2)
	.align		4
.L_2:
        /*0010*/ 	.word	index@(triton_poi_fused_mul_sum_3)
        /*0014*/ 	.word	0x00000000


	//----- nvinfo : EIATTR_FRAME_SIZE
	.align		4
.L_3:
        /*0018*/ 	.byte	0x04, 0x11
        /*001a*/ 	.short	(.L_5 - .L_4)
	.align		4
.L_4:
        /*001c*/ 	.word	index@(triton_poi_fused_mul_sum_3)
        /*0020*/ 	.word	0x00000000


	//----- nvinfo : EIATTR_MIN_STACK_SIZE
	.align		4
.L_5:
        /*0024*/ 	.byte	0x04, 0x12
        /*0026*/ 	.short	(.L_7 - .L_6)
	.align		4
.L_6:
        /*0028*/ 	.word	index@(triton_poi_fused_mul_sum_3)
        /*002c*/ 	.word	0x00000000
.L_7:


//--------------------- .nv.info.triton_poi_fused_mul_sum_3 --------------------------
	.section	.nv.info.triton_poi_fused_mul_sum_3,"",@"SHT_CUDA_INFO"
	.sectionflags	@""
	.align	4


	//----- nvinfo : EIATTR_CUDA_API_VERSION
	.align		4
        /*0000*/ 	.byte	0x04, 0x37
        /*0002*/ 	.short	(.L_9 - .L_8)
.L_8:
        /*0004*/ 	.word	0x0000007c


	//----- nvinfo : EIATTR_KPARAM_INFO
	.align		4
.L_9:
        /*0008*/ 	.byte	0x04, 0x17
        /*000a*/ 	.short	(.L_11 - .L_10)
.L_10:
        /*000c*/ 	.word	0x00000000
        /*0010*/ 	.short	0x0003
        /*0012*/ 	.short	0x0018
        /*0014*/ 	.byte	0x00, 0xf0, 0x11, 0x00


	//----- nvinfo : EIATTR_KPARAM_INFO
	.align		4
.L_11:
        /*0018*/ 	.byte	0x04, 0x17
        /*001a*/ 	.short	(.L_13 - .L_12)
.L_12:
        /*001c*/ 	.word	0x00000000
        /*0020*/ 	.short	0x0002
        /*0022*/ 	.short	0x0010
        /*0024*/ 	.byte	0x00, 0xf4, 0x21, 0x00


	//----- nvinfo : EIATTR_KPARAM_INFO
	.align		4
.L_13:
        /*0028*/ 	.byte	0x04, 0x17
        /*002a*/ 	.short	(.L_15 - .L_14)
.L_14:
        /*002c*/ 	.word	0x00000000
        /*0030*/ 	.short	0x0001
        /*0032*/ 	.short	0x0008
        /*0034*/ 	.byte	0x00, 0xf4, 0x21, 0x00


	//----- nvinfo : EIATTR_KPARAM_INFO
	.align		4
.L_15:
        /*0038*/ 	.byte	0x04, 0x17
        /*003a*/ 	.short	(.L_17 - .L_16)
.L_16:
        /*003c*/ 	.word	0x00000000
        /*0040*/ 	.short	0x0000
        /*0042*/ 	.short	0x0000
        /*0044*/ 	.byte	0x00, 0xf4, 0x21, 0x00


	//----- nvinfo : EIATTR_SPARSE_MMA_MASK
	.align		4
.L_17:
        /*0048*/ 	.byte	0x03, 0x50
        /*004a*/ 	.short	0x0000


	//----- nvinfo : EIATTR_MAXREG_COUNT
	.align		4
        /*004c*/ 	.byte	0x03, 0x1b
        /*004e*/ 	.short	0x00ff


	//----- nvinfo : EIATTR_EXIT_INSTR_OFFSETS
	.align		4
        /*0050*/ 	.byte	0x04, 0x1c
        /*0052*/ 	.short	(.L_19 - .L_18)


	//   ....[0]....
.L_18:
        /*0054*/ 	.word	0x00000630


	//   ....[1]....
        /*0058*/ 	.word	0x00000650


	//----- nvinfo : EIATTR_REQNTID
	.align		4
.L_19:
        /*005c*/ 	.byte	0x04, 0x10
        /*005e*/ 	.short	(.L_21 - .L_20)
.L_20:
        /*0060*/ 	.word	0x00000020
        /*0064*/ 	.word	0x00000001
        /*0068*/ 	.word	0x00000001


	//----- nvinfo : EIATTR_CBANK_PARAM_SIZE
	.align		4
.L_21:
        /*006c*/ 	.byte	0x03, 0x19
        /*006e*/ 	.short	0x001c


	//----- nvinfo : EIATTR_PARAM_CBANK
	.align		4
        /*0070*/ 	.byte	0x04, 0x0a
        /*0072*/ 	.short	(.L_23 - .L_22)
	.align		4
.L_22:
        /*0074*/ 	.word	index@(.nv.constant0.triton_poi_fused_mul_sum_3)
        /*0078*/ 	.short	0x0210
        /*007a*/ 	.short	0x001c


	//----- nvinfo : EIATTR_SW_WAR
	.align		4
.L_23:
        /*007c*/ 	.byte	0x04, 0x36
        /*007e*/ 	.short	(.L_25 - .L_24)
.L_24:
        /*0080*/ 	.word	0x00000008
.L_25:


//--------------------- .nv.callgraph             --------------------------
	.section	.nv.callgraph,"",@"SHT_CUDA_CALLGRAPH"
	.align	4
	.sectionentsize	8
	.align		4
        /*0000*/ 	.word	0x00000000
	.align		4
        /*0004*/ 	.word	0xffffffff
	.align		4
        /*0008*/ 	.word	0x00000000
	.align		4
        /*000c*/ 	.word	0xfffffffe
	.align		4
        /*0010*/ 	.word	0x00000000
	.align		4
        /*0014*/ 	.word	0xfffffffd
	.align		4
        /*0018*/ 	.word	0x00000000
	.align		4
        /*001c*/ 	.word	0xfffffffc


//--------------------- .text.triton_poi_fused_mul_sum_3 --------------------------
	.section	.text.triton_poi_fused_mul_sum_3,"ax",@progbits
	.align	128
        .global         triton_poi_fused_mul_sum_3
        .type           triton_poi_fused_mul_sum_3,@function
        .size           triton_poi_fused_mul_sum_3,(.L_x_1 - triton_poi_fused_mul_sum_3)
        .other          triton_poi_fused_mul_sum_3,@"STO_CUDA_ENTRY STV_DEFAULT"
triton_poi_fused_mul_sum_3:
.text.triton_poi_fused_mul_sum_3:
[----:B------:R-:W0:Y:S01]  /*0000*/  LDC R1, c[0x0][0x28] ;  /* 0x00000a00ff017b82 */ /* 0x000e220000000800 */
[----:B------:R-:W1:Y:S01]  /*0010*/  S2R R0, SR_TID.X ;  /* 0x0000000000007919 */ /* 0x000e620000002100 */
[----:B------:R-:W-:Y:S01]  /*0020*/  ULDC.64 UR4, c[0x0][0x208] ;  /* 0x0000820000047ab9 */ /* 0x000fe20000000a00 */
[----:B------:R-:W-:Y:S01]  /*0030*/  IMAD.MOV.U32 R30, RZ, RZ, RZ ;  /* 0x000000ffff1e7224 */ /* 0x000fe200078e00ff */
[----:B------:R-:W2:Y:S01]  /*0040*/  S2R R3, SR_CTAID.X ;  /* 0x0000000000037919 */ /* 0x000ea20000002500 */
[----:B-1----:R-:W-:-:S04]  /*0050*/  SHF.L.U32 R0, R0, 0x1, RZ ;  /* 0x0000000100007819 */ /* 0x002fc800000006ff */
[----:B------:R-:W-:Y:S02]  /*0060*/  LOP3.LUT R0, R0, 0x3e, RZ, 0xc0, !PT ;  /* 0x0000003e00007812 */ /* 0x000fe400078ec0ff */
[----:B--2---:R-:W-:-:S03]  /*0070*/  SHF.R.S32.HI R7, RZ, 0x19, R3 ;  /* 0x00000019ff077819 */ /* 0x004fc60000011403 */
[----:B------:R-:W-:Y:S01]  /*0080*/  IMAD R0, R3, 0x40, R0 ;  /* 0x0000004003007824 */ /* 0x000fe200078e0200 */
[----:B------:R-:W-:Y:S01]  /*0090*/  SGXT R7, R7, 0x1 ;  /* 0x000000010707781a */ /* 0x000fe20000000200 */
[----:B------:R-:W1:Y:S03]  /*00a0*/  LDC.64 R2, c[0x0][0x210] ;  /* 0x00008400ff027b82 */ /* 0x000e660000000a00 */
[----:B------:R-:W-:Y:S02]  /*00b0*/  IADD3 R4, R0, 0x1, RZ ;  /* 0x0000000100047810 */ /* 0x000fe40007ffe0ff */
[----:B------:R-:W-:Y:S02]  /*00c0*/  SHF.R.S32.HI R5, RZ, 0x1f, R0 ;  /* 0x0000001fff057819 */ /* 0x000fe40000011400 */
[C---:B------:R-:W-:Y:S02]  /*00d0*/  LEA.HI R8, R7.reuse, R4, RZ, 0x4 ;  /* 0x0000000407087211 */ /* 0x040fe400078f20ff */
[----:B------:R-:W-:-:S02]  /*00e0*/  LEA.HI R9, R7, R0, RZ, 0x2 ;  /* 0x0000000007097211 */ /* 0x000fc400078f10ff */
[----:B------:R-:W-:Y:S02]  /*00f0*/  LEA.HI R10, R7, R4, RZ, 0x2 ;  /* 0x00000004070a7211 */ /* 0x000fe400078f10ff */
[----:B------:R-:W-:Y:S02]  /*0100*/  LEA.HI R5, R5, R0, RZ, 0x4 ;  /* 0x0000000005057211 */ /* 0x000fe400078f20ff */
[----:B------:R-:W-:Y:S02]  /*0110*/  LOP3.LUT R7, R8, 0x3ffffff0, RZ, 0xc0, !PT ;  /* 0x3ffffff008077812 */ /* 0x000fe400078ec0ff */
[----:B------:R-:W-:Y:S02]  /*0120*/  LOP3.LUT R9, R9, 0x3ffffffc, RZ, 0xc0, !PT ;  /* 0x3ffffffc09097812 */ /* 0x000fe400078ec0ff */
[----:B------:R-:W-:Y:S02]  /*0130*/  LOP3.LUT R11, R10, 0x3ffffffc, RZ, 0xc0, !PT ;  /* 0x3ffffffc0a0b7812 */ /* 0x000fe400078ec0ff */
[----:B------:R-:W-:Y:S01]  /*0140*/  SHF.R.U32.HI R6, RZ, 0x4, R5 ;  /* 0x00000004ff067819 */ /* 0x000fe20000011605 */
[----:B------:R-:W-:Y:S01]  /*0150*/  IMAD.IADD R8, R0, 0x1, -R9 ;  /* 0x0000000100087824 */ /* 0x000fe200078e0a09 */
[----:B------:R-:W-:-:S02]  /*0160*/  LOP3.LUT R5, R5, 0xfffffff0, RZ, 0xc0, !PT ;  /* 0xfffffff005057812 */ /* 0x000fc400078ec0ff */
[----:B------:R-:W-:Y:S01]  /*0170*/  IADD3 R7, R4, -R7, RZ ;  /* 0x8000000704077210 */ /* 0x000fe20007ffe0ff */
[----:B------:R-:W-:Y:S01]  /*0180*/  IMAD R10, R6, 0x90, RZ ;  /* 0x00000090060a7824 */ /* 0x000fe200078e02ff */
[----:B------:R-:W-:Y:S01]  /*0190*/  IADD3 R4, R4, -R11, RZ ;  /* 0x8000000b04047210 */ /* 0x000fe20007ffe0ff */
[C-C-:B------:R-:W-:Y:S01]  /*01a0*/  IMAD.IADD R6, R0.reuse, 0x1, -R5.reuse ;  /* 0x0000000100067824 */ /* 0x140fe200078e0a05 */
[----:B------:R-:W-:Y:S01]  /*01b0*/  ISETP.GE.AND P0, PT, R0, 0x40, PT ;  /* 0x000000400000780c */ /* 0x000fe20003f06270 */
[----:B------:R-:W-:Y:S01]  /*01c0*/  IMAD R29, R8, 0x4, R5 ;  /* 0x00000004081d7824 */ /* 0x000fe200078e0205 */
[----:B------:R-:W-:Y:S01]  /*01d0*/  LEA R31, R4, R5, 0x2 ;  /* 0x00000005041f7211 */ /* 0x000fe200078e10ff */
[----:B------:R-:W-:Y:S01]  /*01e0*/  IMAD R6, R6, 0x4, R10 ;  /* 0x0000000406067824 */ /* 0x000fe200078e020a */
[----:B------:R-:W2:Y:S01]  /*01f0*/  LDC.64 R4, c[0x0][0x218] ;  /* 0x00008600ff047b82 */ /* 0x000ea20000000a00 */
[----:B------:R-:W-:Y:S02]  /*0200*/  LEA R7, R7, R10, 0x2 ;  /* 0x0000000a07077211 */ /* 0x000fe400078e10ff */
[C---:B------:R-:W-:Y:S01]  /*0210*/  VIADD R19, R6.reuse, 0x11 ;  /* 0x0000001106137836 */ /* 0x040fe20000000000 */
[----:B------:R-:W-:Y:S01]  /*0220*/  IADD3 R9, R6, 0x13, RZ ;  /* 0x0000001306097810 */ /* 0x000fe20007ffe0ff */
[----:B------:R-:W-:Y:S01]  /*0230*/  VIADD R25, R6, 0x12 ;  /* 0x0000001206197836 */ /* 0x000fe20000000000 */
[----:B------:R-:W-:Y:S01]  /*0240*/  IADD3 R13, R6, 0x10, RZ ;  /* 0x00000010060d7810 */ /* 0x000fe20007ffe0ff */
[----:B------:R-:W-:Y:S01]  /*0250*/  VIADD R15, R7, 0x10 ;  /* 0x00000010070f7836 */ /* 0x000fe20000000000 */
[----:B------:R-:W-:Y:S01]  /*0260*/  IADD3 R21, R7, 0x11, RZ ;  /* 0x0000001107157810 */ /* 0x000fe20007ffe0ff */
[----:B-1----:R-:W-:Y:S01]  /*0270*/  IMAD.WIDE R18, R19, 0x4, R2 ;  /* 0x0000000413127825 */ /* 0x002fe200078e0202 */
[----:B------:R-:W-:-:S02]  /*0280*/  IADD3 R27, R7, 0x12, RZ ;  /* 0x00000012071b7810 */ /* 0x000fc40007ffe0ff */
[----:B------:R-:W-:Y:S01]  /*0290*/  IADD3 R11, R7, 0x13, RZ ;  /* 0x00000013070b7810 */ /* 0x000fe20007ffe0ff */
[--C-:B------:R-:W-:Y:S01]  /*02a0*/  IMAD.WIDE R6, R9, 0x4, R2.reuse ;  /* 0x0000000409067825 */ /* 0x100fe200078e0202 */
[----:B------:R-:W-:Y:S02]  /*02b0*/  CS2R R8, SRZ ;  /* 0x0000000000087805 */ /* 0x000fe4000001ff00 */
[----:B------:R-:W-:Y:S01]  /*02c0*/  IADD3 R23, R29, 0x1, RZ ;  /* 0x000000011d177810 */ /* 0x000fe20007ffe0ff */
[----:B------:R-:W-:Y:S01]  /*02d0*/  HFMA2.MMA R35, -RZ, RZ, 0, 0 ;  /* 0x00000000ff237435 */ /* 0x000fe200000001ff */
[--C-:B------:R-:W-:Y:S01]  /*02e0*/  IMAD.WIDE R14, R15, 0x4, R2.reuse ;  /* 0x000000040f0e7825 */ /* 0x100fe200078e0202 */
[----:B------:R-:W-:Y:S01]  /*02f0*/  CS2R R32, SRZ ;  /* 0x0000000000207805 */ /* 0x000fe2000001ff00 */
[----:B------:R-:W3:Y:S02]  /*0300*/  @!P0 LDG.E.EL R30, desc[UR4][R18.64] ;  /* 0x00000004121e8981 */ /* 0x000ee4000c2e1900 */
[----:B------:R-:W-:-:S02]  /*0310*/  IMAD.WIDE R12, R13, 0x4, R2 ;  /* 0x000000040d0c7825 */ /* 0x000fc400078e0202 */
[----:B------:R1:W4:Y:S02]  /*0320*/  @!P0 LDG.E.EL R9, desc[UR4][R14.64] ;  /* 0x000000040e098981 */ /* 0x000324000c2e1900 */
[----:B------:R-:W-:-:S04]  /*0330*/  IMAD.WIDE R20, R21, 0x4, R2 ;  /* 0x0000000415147825 */ /* 0x000fc800078e0202 */
[----:B------:R-:W-:-:S04]  /*0340*/  IMAD.WIDE R24, R25, 0x4, R2 ;  /* 0x0000000419187825 */ /* 0x000fc800078e0202 */
[--C-:B------:R-:W-:Y:S01]  /*0350*/  IMAD.WIDE R26, R27, 0x4, R2.reuse ;  /* 0x000000041b1a7825 */ /* 0x100fe200078e0202 */
[----:B-1----:R-:W-:Y:S01]  /*0360*/  IADD3 R15, R31, 0x1, RZ ;  /* 0x000000011f0f7810 */ /* 0x002fe20007ffe0ff */
[----:B------:R-:W5:Y:S02]  /*0370*/  @!P0 LDG.E.EL R8, desc[UR4][R24.64] ;  /* 0x0000000418088981 */ /* 0x000f64000c2e1900 */
[----:B------:R-:W-:Y:S01]  /*0380*/  IMAD.WIDE R2, R11, 0x4, R2 ;  /* 0x000000040b027825 */ /* 0x000fe200078e0202 */
[----:B------:R-:W-:-:S03]  /*0390*/  CS2R R10, SRZ ;  /* 0x00000000000a7805 */ /* 0x000fc6000001ff00 */
[----:B------:R-:W-:Y:S02]  /*03a0*/  IMAD.MOV.U32 R28, RZ, RZ, RZ ;  /* 0x000000ffff1c7224 */ /* 0x000fe400078e00ff */
[--C-:B--2---:R-:W-:Y:S01]  /*03b0*/  IMAD.WIDE R22, R23, 0x4, R4.reuse ;  /* 0x0000000417167825 */ /* 0x104fe200078e0204 */
[----:B------:R1:W2:Y:S03]  /*03c0*/  @!P0 LDG.E.EL R11, desc[UR4][R20.64] ;  /* 0x00000004140b8981 */ /* 0x0002a6000c2e1900 */
[--C-:B------:R-:W-:Y:S01]  /*03d0*/  IMAD.WIDE R14, R15, 0x4, R4.reuse ;  /* 0x000000040f0e7825 */ /* 0x100fe200078e0204 */
[----:B------:R1:W2:Y:S01]  /*03e0*/  @!P0 LDG.E.EL R10, desc[UR4][R12.64] ;  /* 0x000000040c0a8981 */ /* 0x0002a2000c2e1900 */
[----:B------:R-:W-:Y:S02]  /*03f0*/  IADD3 R19, R29, 0x2, RZ ;  /* 0x000000021d137810 */ /* 0x000fe40007ffe0ff */
[--C-:B------:R-:W-:Y:S01]  /*0400*/  IMAD.WIDE R16, R29, 0x4, R4.reuse ;  /* 0x000000041d107825 */ /* 0x100fe200078e0204 */
[----:B------:R-:W3:Y:S03]  /*0410*/  @!P0 LDG.E.EL R35, desc[UR4][R22.64] ;  /* 0x0000000416238981 */ /* 0x000ee6000c2e1900 */
[----:B-1----:R-:W-:Y:S01]  /*0420*/  IMAD.MOV.U32 R20, RZ, RZ, RZ ;  /* 0x000000ffff147224 */ /* 0x002fe200078e00ff */
[----:B------:R-:W-:Y:S01]  /*0430*/  IADD3 R21, R31, 0x2, RZ ;  /* 0x000000021f157810 */ /* 0x000fe20007ffe0ff */
[----:B------:R1:W2:Y:S01]  /*0440*/  @!P0 LDG.E.EL R32, desc[UR4][R26.64] ;  /* 0x000000041a208981 */ /* 0x0002a2000c2e1900 */
[----:B0-----:R-:W-:Y:S01]  /*0450*/  IMAD.WIDE R12, R31, 0x4, R4 ;  /* 0x000000041f0c7825 */ /* 0x001fe200078e0204 */
[----:B------:R-:W-:-:S02]  /*0460*/  IADD3 R29, R29, 0x3, RZ ;  /* 0x000000031d1d7810 */ /* 0x000fc40007ffe0ff */
[----:B------:R0:W2:Y:S01]  /*0470*/  @!P0 LDG.E.EL R20, desc[UR4][R14.64] ;  /* 0x000000040e148981 */ /* 0x0000a2000c2e1900 */
[----:B------:R-:W-:-:S03]  /*0480*/  CS2R R24, SRZ ;  /* 0x0000000000187805 */ /* 0x000fc6000001ff00 */
[----:B------:R0:W4:Y:S01]  /*0490*/  @!P0 LDG.E.EL R28, desc[UR4][R12.64] ;  /* 0x000000040c1c8981 */ /* 0x000122000c2e1900 */
[--C-:B------:R-:W-:Y:S01]  /*04a0*/  IMAD.WIDE R18, R19, 0x4, R4.reuse ;  /* 0x0000000413127825 */ /* 0x100fe200078e0204 */
[----:B-1----:R-:W-:Y:S02]  /*04b0*/  HFMA2.MMA R27, -RZ, RZ, 0, 0 ;  /* 0x00000000ff1b7435 */ /* 0x002fe400000001ff */
[----:B------:R1:W5:Y:S01]  /*04c0*/  @!P0 LDG.E.EL R33, desc[UR4][R16.64] ;  /* 0x0000000410218981 */ /* 0x000362000c2e1900 */
[----:B------:R-:W-:Y:S01]  /*04d0*/  VIADD R31, R31, 0x3 ;  /* 0x000000031f1f7836 */ /* 0x000fe20000000000 */
[----:B------:R-:W-:Y:S01]  /*04e0*/  CS2R R22, SRZ ;  /* 0x0000000000167805 */ /* 0x000fe2000001ff00 */
[----:B0-----:R-:W0:Y:S01]  /*04f0*/  LDC.64 R14, c[0x0][0x220] ;  /* 0x00008800ff0e7b82 */ /* 0x001e220000000a00 */
[----:B------:R-:W5:Y:S01]  /*0500*/  @!P0 LDG.E.EL R25, desc[UR4][R18.64] ;  /* 0x0000000412198981 */ /* 0x000f62000c2e1900 */
[----:B------:R-:W-:Y:S01]  /*0510*/  IMAD.WIDE R12, R21, 0x4, R4 ;  /* 0x00000004150c7825 */ /* 0x000fe200078e0204 */
[----:B------:R-:W-:-:S02]  /*0520*/  MOV R21, RZ ;  /* 0x000000ff00157202 */ /* 0x000fc40000000f00 */
[----:B------:R0:W5:Y:S01]  /*0530*/  @!P0 LDG.E.EL R22, desc[UR4][R6.64] ;  /* 0x0000000406168981 */ /* 0x000162000c2e1900 */
[----:B-1----:R-:W-:-:S03]  /*0540*/  IMAD.WIDE R16, R29, 0x4, R4 ;  /* 0x000000041d107825 */ /* 0x002fc600078e0204 */
[----:B------:R-:W5:Y:S01]  /*0550*/  @!P0 LDG.E.EL R23, desc[UR4][R2.64] ;  /* 0x0000000402178981 */ /* 0x000f62000c2e1900 */
[----:B------:R-:W-:-:S03]  /*0560*/  IMAD.WIDE R4, R31, 0x4, R4 ;  /* 0x000000041f047825 */ /* 0x000fc600078e0204 */
[----:B------:R-:W5:Y:S04]  /*0570*/  @!P0 LDG.E.EL R21, desc[UR4][R12.64] ;  /* 0x000000040c158981 */ /* 0x000f68000c2e1900 */
[----:B------:R-:W5:Y:S04]  /*0580*/  @!P0 LDG.E.EL R27, desc[UR4][R16.64] ;  /* 0x00000004101b8981 */ /* 0x000f68000c2e1900 */
[----:B------:R-:W5:Y:S01]  /*0590*/  @!P0 LDG.E.EL R24, desc[UR4][R4.64] ;  /* 0x0000000404188981 */ /* 0x000f62000c2e1900 */
[----:B0-----:R-:W-:-:S04]  /*05a0*/  IMAD.WIDE R6, R0, 0x4, R14 ;  /* 0x0000000400067825 */ /* 0x001fc800078e020e */
[----:B---3--:R-:W-:Y:S01]  /*05b0*/  FMUL R30, R35, R30 ;  /* 0x0000001e231e7220 */ /* 0x008fe20000400000 */
[----:B--2---:R-:W-:-:S04]  /*05c0*/  FMUL R11, R20, R11 ;  /* 0x0000000b140b7220 */ /* 0x004fc80000400000 */
[----:B----4-:R-:W-:Y:S01]  /*05d0*/  FFMA R28, R28, R9, R11 ;  /* 0x000000091c1c7223 */ /* 0x010fe2000000000b */
[----:B-----5:R-:W-:-:S04]  /*05e0*/  FFMA R10, R33, R10, R30 ;  /* 0x0000000a210a7223 */ /* 0x020fc8000000001e */
[----:B------:R-:W-:Y:S01]  /*05f0*/  FFMA R8, R25, R8, R10 ;  /* 0x0000000819087223 */ /* 0x000fe2000000000a */
[----:B------:R-:W-:-:S03]  /*0600*/  FFMA R21, R21, R32, R28 ;  /* 0x0000002015157223 */ /* 0x000fc6000000001c */
[----:B------:R-:W-:Y:S01]  /*0610*/  FFMA R22, R27, R22, R8 ;  /* 0x000000161b167223 */ /* 0x000fe20000000008 */
[----:B------:R-:W-:Y:S01]  /*0620*/  FFMA R23, R24, R23, R21 ;  /* 0x0000001718177223 */ /* 0x000fe20000000015 */
[----:B------:R-:W-:Y:S06]  /*0630*/  @P0 EXIT ;  /* 0x000000000000094d */ /* 0x000fec0003800000 */
[----:B------:R-:W-:Y:S01]  /*0640*/  STG.E.64 desc[UR4][R6.64], R22 ;  /* 0x0000001606007986 */ /* 0x000fe2000c101b04 */
[----:B------:R-:W-:Y:S05]  /*0650*/  EXIT ;  /* 0x000000000000794d */ /* 0x000fea0003800000 */
.L_x_0:
[----:B------:R-:W-:-:S00]  /*0660*/  BRA `(.L_x_0) ;  /* 0xfffffffc00fc7947 */ /* 0x000fc0000383ffff */
[----:B------:R-:W-:-:S00]  /*0670*/  NOP ;  /* 0x0000000000007918 */ /* 0x000fc00000000000 */
        /* <DEDUP_REMOVED lines=8> */
.L_x_1:


//--------------------- .nv.constant0.triton_poi_fused_mul_sum_3 --------------------------
	.section	.nv.constant0.triton_poi_fused_mul_sum_3,"a",@progbits
	.sectionflags	@""
	.align	4
.nv.constant0.triton_poi_fused_mul_sum_3:
	.zero		556
